//
// Generated by NVIDIA NVVM Compiler
//
// Compiler Build ID: CL-36424714
// Cuda compilation tools, release 13.0, V13.0.88
// Based on NVVM 20.0.0
//

.version 9.0
.target sm_100
.address_size 64

	// .globl	softmax_forward
.extern .shared .align 16 .b8 shared_data[];

.visible .entry softmax_forward(
	.param .u64 .ptr .align 1 softmax_forward_param_0,
	.param .u64 .ptr .align 1 softmax_forward_param_1,
	.param .u32 softmax_forward_param_2,
	.param .u32 softmax_forward_param_3
)
{
	.reg .pred 	%p<13>;
	.reg .b32 	%r<36>;
	.reg .b32 	%f<40>;
	.reg .b64 	%rd<12>;

	ld.param.u64 	%rd3, [softmax_forward_param_0];
	ld.param.u64 	%rd4, [softmax_forward_param_1];
	ld.param.u32 	%r19, [softmax_forward_param_3];
	cvta.to.global.u64 	%rd1, %rd4;
	cvta.to.global.u64 	%rd2, %rd3;
	mov.u32 	%r1, %ctaid.x;
	mov.u32 	%r35, %tid.x;
	setp.ge.s32 	%p1, %r35, %r19;
	mov.f32 	%f37, 0fFF7FFFFF;
	@%p1 bra 	$L__BB0_3;
	mul.lo.s32 	%r3, %r19, %r1;
	mov.f32 	%f37, 0fFF7FFFFF;
	mov.u32 	%r4, %ntid.x;
	mov.u32 	%r31, %r35;
$L__BB0_2:
	add.s32 	%r20, %r31, %r3;
	mul.wide.s32 	%rd5, %r20, 4;
	add.s64 	%rd6, %rd1, %rd5;
	ld.global.f32 	%f11, [%rd6];
	max.f32 	%f37, %f37, %f11;
	add.s32 	%r31, %r31, %r4;
	setp.lt.s32 	%p2, %r31, %r19;
	@%p2 bra 	$L__BB0_2;
$L__BB0_3:
	shl.b32 	%r21, %r35, 2;
	mov.u32 	%r22, shared_data;
	add.s32 	%r7, %r22, %r21;
	st.shared.f32 	[%r7], %f37;
	bar.sync 	0;
	mov.u32 	%r8, %ntid.x;
	setp.lt.u32 	%p3, %r8, 2;
	@%p3 bra 	$L__BB0_8;
	mov.u32 	%r32, %r8;
$L__BB0_5:
	shr.u32 	%r10, %r32, 1;
	setp.ge.u32 	%p4, %r35, %r10;
	@%p4 bra 	$L__BB0_7;
	ld.shared.f32 	%f12, [%r7];
	shl.b32 	%r23, %r10, 2;
	add.s32 	%r24, %r7, %r23;
	ld.shared.f32 	%f13, [%r24];
	max.f32 	%f14, %f12, %f13;
	st.shared.f32 	[%r7], %f14;
$L__BB0_7:
	bar.sync 	0;
	setp.gt.u32 	%p5, %r32, 3;
	mov.u32 	%r32, %r10;
	@%p5 bra 	$L__BB0_5;
$L__BB0_8:
	setp.ge.s32 	%p6, %r35, %r19;
	ld.shared.f32 	%f4, [shared_data];
	bar.sync 	0;
	mov.f32 	%f39, 0f00000000;
	@%p6 bra 	$L__BB0_11;
	mul.lo.s32 	%r11, %r19, %r1;
	mov.f32 	%f39, 0f00000000;
	mov.u32 	%r33, %r35;
$L__BB0_10:
	add.s32 	%r25, %r33, %r11;
	mul.wide.s32 	%rd7, %r25, 4;
	add.s64 	%rd8, %rd1, %rd7;
	ld.global.f32 	%f17, [%rd8];
	sub.f32 	%f18, %f17, %f4;
	fma.rn.f32 	%f19, %f18, 0f3BBB989D, 0f3F000000;
	cvt.sat.f32.f32 	%f20, %f19;
	mov.f32 	%f21, 0f4B400001;
	mov.f32 	%f22, 0f437C0000;
	fma.rm.f32 	%f23, %f20, %f22, %f21;
	add.f32 	%f24, %f23, 0fCB40007F;
	neg.f32 	%f25, %f24;
	fma.rn.f32 	%f26, %f18, 0f3FB8AA3B, %f25;
	fma.rn.f32 	%f27, %f18, 0f32A57060, %f26;
	mov.b32 	%r26, %f23;
	shl.b32 	%r27, %r26, 23;
	mov.b32 	%f28, %r27;
	ex2.approx.ftz.f32 	%f29, %f27;
	mul.f32 	%f30, %f29, %f28;
	add.f32 	%f39, %f39, %f30;
	add.s64 	%rd9, %rd2, %rd7;
	st.global.f32 	[%rd9], %f30;
	add.s32 	%r33, %r33, %r8;
	setp.lt.s32 	%p7, %r33, %r19;
	@%p7 bra 	$L__BB0_10;
$L__BB0_11:
	setp.lt.u32 	%p8, %r8, 2;
	st.shared.f32 	[%r7], %f39;
	bar.sync 	0;
	@%p8 bra 	$L__BB0_16;
	mov.u32 	%r34, %r8;
$L__BB0_13:
	shr.u32 	%r15, %r34, 1;
	setp.ge.u32 	%p9, %r35, %r15;
	@%p9 bra 	$L__BB0_15;
	shl.b32 	%r28, %r15, 2;
	add.s32 	%r29, %r7, %r28;
	ld.shared.f32 	%f31, [%r29];
	ld.shared.f32 	%f32, [%r7];
	add.f32 	%f33, %f31, %f32;
	st.shared.f32 	[%r7], %f33;
$L__BB0_15:
	bar.sync 	0;
	setp.gt.u32 	%p10, %r34, 3;
	mov.u32 	%r34, %r15;
	@%p10 bra 	$L__BB0_13;
$L__BB0_16:
	setp.ge.s32 	%p11, %r35, %r19;
	@%p11 bra 	$L__BB0_19;
	ld.shared.f32 	%f8, [shared_data];
	mul.lo.s32 	%r16, %r19, %r1;
$L__BB0_18:
	add.s32 	%r30, %r35, %r16;
	mul.wide.s32 	%rd10, %r30, 4;
	add.s64 	%rd11, %rd2, %rd10;
	ld.global.f32 	%f34, [%rd11];
	div.rn.f32 	%f35, %f34, %f8;
	st.global.f32 	[%rd11], %f35;
	add.s32 	%r35, %r35, %r8;
	setp.lt.s32 	%p12, %r35, %r19;
	@%p12 bra 	$L__BB0_18;
$L__BB0_19:
	ret;

}
	// .globl	softmax_backward
.visible .entry softmax_backward(
	.param .u64 .ptr .align 1 softmax_backward_param_0,
	.param .u64 .ptr .align 1 softmax_backward_param_1,
	.param .u64 .ptr .align 1 softmax_backward_param_2,
	.param .u32 softmax_backward_param_3,
	.param .u32 softmax_backward_param_4
)
{
	.reg .pred 	%p<8>;
	.reg .b32 	%r<24>;
	.reg .b32 	%f<18>;
	.reg .b64 	%rd<14>;

	ld.param.u64 	%rd4, [softmax_backward_param_0];
	ld.param.u64 	%rd5, [softmax_backward_param_1];
	ld.param.u64 	%rd6, [softmax_backward_param_2];
	ld.param.u32 	%r14, [softmax_backward_param_4];
	cvta.to.global.u64 	%rd1, %rd5;
	cvta.to.global.u64 	%rd2, %rd6;
	mov.u32 	%r1, %ctaid.x;
	mov.u32 	%r23, %tid.x;
	setp.ge.s32 	%p1, %r23, %r14;
	mov.f32 	%f17, 0f00000000;
	@%p1 bra 	$L__BB1_3;
	mul.lo.s32 	%r3, %r14, %r1;
	mov.f32 	%f17, 0f00000000;
	mov.u32 	%r4, %ntid.x;
	mov.u32 	%r21, %r23;
$L__BB1_2:
	add.s32 	%r15, %r21, %r3;
	mul.wide.s32 	%rd7, %r15, 4;
	add.s64 	%rd8, %rd1, %rd7;
	ld.global.f32 	%f7, [%rd8];
	add.s64 	%rd9, %rd2, %rd7;
	ld.global.f32 	%f8, [%rd9];
	fma.rn.f32 	%f17, %f7, %f8, %f17;
	add.s32 	%r21, %r21, %r4;
	setp.lt.s32 	%p2, %r21, %r14;
	@%p2 bra 	$L__BB1_2;
$L__BB1_3:
	shl.b32 	%r16, %r23, 2;
	mov.u32 	%r17, shared_data;
	add.s32 	%r7, %r17, %r16;
	st.shared.f32 	[%r7], %f17;
	bar.sync 	0;
	mov.u32 	%r8, %ntid.x;
	setp.lt.u32 	%p3, %r8, 2;
	@%p3 bra 	$L__BB1_8;
	mov.u32 	%r22, %r8;
$L__BB1_5:
	shr.u32 	%r10, %r22, 1;
	setp.ge.u32 	%p4, %r23, %r10;
	@%p4 bra 	$L__BB1_7;
	shl.b32 	%r18, %r10, 2;
	add.s32 	%r19, %r7, %r18;
	ld.shared.f32 	%f9, [%r19];
	ld.shared.f32 	%f10, [%r7];
	add.f32 	%f11, %f9, %f10;
	st.shared.f32 	[%r7], %f11;
$L__BB1_7:
	bar.sync 	0;
	setp.gt.u32 	%p5, %r22, 3;
	mov.u32 	%r22, %r10;
	@%p5 bra 	$L__BB1_5;
$L__BB1_8:
	setp.ge.s32 	%p6, %r23, %r14;
	@%p6 bra 	$L__BB1_11;
	ld.shared.f32 	%f4, [shared_data];
	mul.lo.s32 	%r11, %r14, %r1;
	cvta.to.global.u64 	%rd3, %rd4;
$L__BB1_10:
	add.s32 	%r20, %r23, %r11;
	mul.wide.s32 	%rd10, %r20, 4;
	add.s64 	%rd11, %rd2, %rd10;
	ld.global.f32 	%f12, [%rd11];
	add.s64 	%rd12, %rd1, %rd10;
	ld.global.f32 	%f13, [%rd12];
	sub.f32 	%f14, %f13, %f4;
	mul.f32 	%f15, %f12, %f14;
	add.s64 	%rd13, %rd3, %rd10;
	st.global.f32 	[%rd13], %f15;
	add.s32 	%r23, %r23, %r8;
	setp.lt.s32 	%p7, %r23, %r14;
	@%p7 bra 	$L__BB1_10;
$L__BB1_11:
	ret;

}


// ===== COMPILED SASS (sm_100) =====

	.target	sm_100

	.elftype	@"ET_EXEC"


//--------------------- .note.nv.tkinfo           --------------------------
	.section	.note.nv.tkinfo,"",@"SHT_NOTE"
	.sectionflags	@"SHF_NOTE_NV_TKINFO"
	.tkinfo
        /*0018*/ 	.word	0x00000002
        /*0030*/ 	.string	""
        /*0030*/ 	.string	"ptxas"
        /*0030*/ 	.string	"Cuda compilation tools, release 13.0, V13.0.88"
        /*0030*/ 	.string	"Build cuda_13.0.r13.0/compiler.36424714_0"
        /*0030*/ 	.string	"-arch sm_100 -m 64 "



//--------------------- .note.nv.cuinfo           --------------------------
	.section	.note.nv.cuinfo,"",@"SHT_NOTE"
	.sectionflags	@"SHF_NOTE_NV_CUINFO"
        /*0018*/ 	.short	0x0002
        /*001a*/ 	.short	0x0064
        /*001c*/ 	.short	0x0082
	.zero		2


//--------------------- .nv.info                  --------------------------
	.section	.nv.info,"",@"SHT_CUDA_INFO"
	.align	4


	//----- nvinfo : EIATTR_REGCOUNT
	.align		4
        /*0000*/ 	.byte	0x04, 0x2f
        /*0002*/ 	.short	(.L_1 - .L_0)
	.align		4
.L_0:
        /*0004*/ 	.word	index@(softmax_forward)
        /*0008*/ 	.word	0x00000016


	//----- nvinfo : EIATTR_FRAME_SIZE
	.align		4
.L_1:
        /*000c*/ 	.byte	0x04, 0x11
        /*000e*/ 	.short	(.L_3 - .L_2)
	.align		4
.L_2:
        /*0010*/ 	.word	index@($__internal_0_$__cuda_sm3x_div_rn_noftz_f32_slowpath)
        /*0014*/ 	.word	0x00000000


	//----- nvinfo : EIATTR_FRAME_SIZE
	.align		4
.L_3:
        /*0018*/ 	.byte	0x04, 0x11
        /*001a*/ 	.short	(.L_5 - .L_4)
	.align		4
.L_4:
        /*001c*/ 	.word	index@(softmax_forward)
        /*0020*/ 	.word	0x00000000


	//----- nvinfo : EIATTR_REGCOUNT
	.align		4
.L_5:
        /*0024*/ 	.byte	0x04, 0x2f
        /*0026*/ 	.short	(.L_7 - .L_6)
	.align		4
.L_6:
        /*0028*/ 	.word	index@(softmax_backward)
        /*002c*/ 	.word	0x00000014


	//----- nvinfo : EIATTR_FRAME_SIZE
	.align		4
.L_7:
        /*0030*/ 	.byte	0x04, 0x11
        /*0032*/ 	.short	(.L_9 - .L_8)
	.align		4
.L_8:
        /*0034*/ 	.word	index@(softmax_backward)
        /*0038*/ 	.word	0x00000000


	//----- nvinfo : EIATTR_MIN_STACK_SIZE
	.align		4
.L_9:
        /*003c*/ 	.byte	0x04, 0x12
        /*003e*/ 	.short	(.L_11 - .L_10)
	.align		4
.L_10:
        /*0040*/ 	.word	index@(softmax_backward)
        /*0044*/ 	.word	0x00000000


	//----- nvinfo : EIATTR_MIN_STACK_SIZE
	.align		4
.L_11:
        /*0048*/ 	.byte	0x04, 0x12
        /*004a*/ 	.short	(.L_13 - .L_12)
	.align		4
.L_12:
        /*004c*/ 	.word	index@(softmax_forward)
        /*0050*/ 	.word	0x00000000
.L_13:


//--------------------- .nv.compat                --------------------------
	.section	.nv.compat,"",@"SHT_CUDA_COMPAT_INFO"
	.align	4
        /*0000*/ 	.byte	0x02, 0x09, 0x00, 0x00, 0x02, 0x02, 0x01, 0x00, 0x02, 0x05, 0x05, 0x00, 0x03, 0x07, 0x01, 0x01
        /*0010*/ 	.byte	0x02, 0x03, 0x00, 0x00, 0x02, 0x06, 0x01, 0x00, 0x04, 0x0b, 0x08, 0x00, 0x01, 0x00, 0x00, 0x00
        /*0020*/ 	.byte	0x00, 0x00, 0x00, 0x00


//--------------------- .nv.info.softmax_backward --------------------------
	.section	.nv.info.softmax_backward,"",@"SHT_CUDA_INFO"
	.sectionflags	@""
	.align	4


	//----- nvinfo : EIATTR_CUDA_API_VERSION
	.align		4
        /*0000*/ 	.byte	0x04, 0x37
        /*0002*/ 	.short	(.L_15 - .L_14)
.L_14:
        /*0004*/ 	.word	0x00000082


	//----- nvinfo : EIATTR_KPARAM_INFO
	.align		4
.L_15:
        /*0008*/ 	.byte	0x04, 0x17
        /*000a*/ 	.short	(.L_17 - .L_16)
.L_16:
        /*000c*/ 	.word	0x00000000
        /*0010*/ 	.short	0x0004
        /*0012*/ 	.short	0x001c
        /*0014*/ 	.byte	0x00, 0xf0, 0x11, 0x00


	//----- nvinfo : EIATTR_KPARAM_INFO
	.align		4
.L_17:
        /*0018*/ 	.byte	0x04, 0x17
        /*001a*/ 	.short	(.L_19 - .L_18)
.L_18:
        /*001c*/ 	.word	0x00000000
        /*0020*/ 	.short	0x0003
        /*0022*/ 	.short	0x0018
        /*0024*/ 	.byte	0x00, 0xf0, 0x11, 0x00


	//----- nvinfo : EIATTR_KPARAM_INFO
	.align		4
.L_19:
        /*0028*/ 	.byte	0x04, 0x17
        /*002a*/ 	.short	(.L_21 - .L_20)
.L_20:
        /*002c*/ 	.word	0x00000000
        /*0030*/ 	.short	0x0002
        /*0032*/ 	.short	0x0010
        /*0034*/ 	.byte	0x00, 0xf5, 0x21, 0x00


	//----- nvinfo : EIATTR_KPARAM_INFO
	.align		4
.L_21:
        /*0038*/ 	.byte	0x04, 0x17
        /*003a*/ 	.short	(.L_23 - .L_22)
.L_22:
        /*003c*/ 	.word	0x00000000
        /*0040*/ 	.short	0x0001
        /*0042*/ 	.short	0x0008
        /*0044*/ 	.byte	0x00, 0xf5, 0x21, 0x00


	//----- nvinfo : EIATTR_KPARAM_INFO
	.align		4
.L_23:
        /*0048*/ 	.byte	0x04, 0x17
        /*004a*/ 	.short	(.L_25 - .L_24)
.L_24:
        /*004c*/ 	.word	0x00000000
        /*0050*/ 	.short	0x0000
        /*0052*/ 	.short	0x0000
        /*0054*/ 	.byte	0x00, 0xf5, 0x21, 0x00


	//----- nvinfo : EIATTR_SPARSE_MMA_MASK
	.align		4
.L_25:
        /*0058*/ 	.byte	0x03, 0x50
        /*005a*/ 	.short	0x0000


	//----- nvinfo : EIATTR_MAXREG_COUNT
	.align		4
        /*005c*/ 	.byte	0x03, 0x1b
        /*005e*/ 	.short	0x00ff


	//----- nvinfo : EIATTR_NUM_BARRIERS
	.align		4
        /*0060*/ 	.byte	0x02, 0x4c
        /*0062*/ 	.byte	0x01
	.zero		1


	//----- nvinfo : EIATTR_MERCURY_ISA_VERSION
	.align		4
        /*0064*/ 	.byte	0x03, 0x5f
        /*0066*/ 	.short	0x0101


	//----- nvinfo : EIATTR_VRC_CTA_INIT_COUNT
	.align		4
        /*0068*/ 	.byte	0x02, 0x4a
	.zero		1
	.zero		1


	//----- nvinfo : EIATTR_EXIT_INSTR_OFFSETS
	.align		4
        /*006c*/ 	.byte	0x04, 0x1c
        /*006e*/ 	.short	(.L_27 - .L_26)


	//   ....[0]....
.L_26:
        /*0070*/ 	.word	0x000002f0


	//   ....[1]....
        /*0074*/ 	.word	0x00000430


	//----- nvinfo : EIATTR_CRS_STACK_SIZE
	.align		4
.L_27:
        /*0078*/ 	.byte	0x04, 0x1e
        /*007a*/ 	.short	(.L_29 - .L_28)
.L_28:
        /*007c*/ 	.word	0x00000000


	//----- nvinfo : EIATTR_CBANK_PARAM_SIZE
	.align		4
.L_29:
        /*0080*/ 	.byte	0x03, 0x19
        /*0082*/ 	.short	0x0020


	//----- nvinfo : EIATTR_PARAM_CBANK
	.align		4
        /*0084*/ 	.byte	0x04, 0x0a
        /*0086*/ 	.short	(.L_31 - .L_30)
	.align		4
.L_30:
        /*0088*/ 	.word	index@(.nv.constant0.softmax_backward)
        /*008c*/ 	.short	0x0380
        /*008e*/ 	.short	0x0020


	//----- nvinfo : EIATTR_SW_WAR
	.align		4
.L_31:
        /*0090*/ 	.byte	0x04, 0x36
        /*0092*/ 	.short	(.L_33 - .L_32)
.L_32:
        /*0094*/ 	.word	0x00000008
.L_33:


//--------------------- .nv.info.softmax_forward  --------------------------
	.section	.nv.info.softmax_forward,"",@"SHT_CUDA_INFO"
	.sectionflags	@""
	.align	4


	//----- nvinfo : EIATTR_CUDA_API_VERSION
	.align		4
        /*0000*/ 	.byte	0x04, 0x37
        /*0002*/ 	.short	(.L_35 - .L_34)
.L_34:
        /*0004*/ 	.word	0x00000082


	//----- nvinfo : EIATTR_KPARAM_INFO
	.align		4
.L_35:
        /*0008*/ 	.byte	0x04, 0x17
        /*000a*/ 	.short	(.L_37 - .L_36)
.L_36:
        /*000c*/ 	.word	0x00000000
        /*0010*/ 	.short	0x0003
        /*0012*/ 	.short	0x0014
        /*0014*/ 	.byte	0x00, 0xf0, 0x11, 0x00


	//----- nvinfo : EIATTR_KPARAM_INFO
	.align		4
.L_37:
        /*0018*/ 	.byte	0x04, 0x17
        /*001a*/ 	.short	(.L_39 - .L_38)
.L_38:
        /*001c*/ 	.word	0x00000000
        /*0020*/ 	.short	0x0002
        /*0022*/ 	.short	0x0010
        /*0024*/ 	.byte	0x00, 0xf0, 0x11, 0x00


	//----- nvinfo : EIATTR_KPARAM_INFO
	.align		4
.L_39:
        /*0028*/ 	.byte	0x04, 0x17
        /*002a*/ 	.short	(.L_41 - .L_40)
.L_40:
        /*002c*/ 	.word	0x00000000
        /*0030*/ 	.short	0x0001
        /*0032*/ 	.short	0x0008
        /*0034*/ 	.byte	0x00, 0xf5, 0x21, 0x00


	//----- nvinfo : EIATTR_KPARAM_INFO
	.align		4
.L_41:
        /*0038*/ 	.byte	0x04, 0x17
        /*003a*/ 	.short	(.L_43 - .L_42)
.L_42:
        /*003c*/ 	.word	0x00000000
        /*0040*/ 	.short	0x0000
        /*0042*/ 	.short	0x0000
        /*0044*/ 	.byte	0x00, 0xf5, 0x21, 0x00


	//----- nvinfo : EIATTR_SPARSE_MMA_MASK
	.align		4
.L_43:
        /*0048*/ 	.byte	0x03, 0x50
        /*004a*/ 	.short	0x0000


	//----- nvinfo : EIATTR_MAXREG_COUNT
	.align		4
        /*004c*/ 	.byte	0x03, 0x1b
        /*004e*/ 	.short	0x00ff


	//----- nvinfo : EIATTR_NUM_BARRIERS
	.align		4
        /*0050*/ 	.byte	0x02, 0x4c
        /*0052*/ 	.byte	0x01
	.zero		1


	//----- nvinfo : EIATTR_MERCURY_ISA_VERSION
	.align		4
        /*0054*/ 	.byte	0x03, 0x5f
        /*0056*/ 	.short	0x0101


	//----- nvinfo : EIATTR_VRC_CTA_INIT_COUNT
	.align		4
        /*0058*/ 	.byte	0x02, 0x4a
	.zero		1
	.zero		1


	//----- nvinfo : EIATTR_EXIT_INSTR_OFFSETS
	.align		4
        /*005c*/ 	.byte	0x04, 0x1c
        /*005e*/ 	.short	(.L_45 - .L_44)


	//   ....[0]....
.L_44:
        /*0060*/ 	.word	0x000005f0


	//   ....[1]....
        /*0064*/ 	.word	0x000007b0


	//----- nvinfo : EIATTR_CRS_STACK_SIZE
	.align		4
.L_45:
        /*0068*/ 	.byte	0x04, 0x1e
        /*006a*/ 	.short	(.L_47 - .L_46)
.L_46:
        /*006c*/ 	.word	0x00000000


	//----- nvinfo : EIATTR_CBANK_PARAM_SIZE
	.align		4
.L_47:
        /*0070*/ 	.byte	0x03, 0x19
        /*0072*/ 	.short	0x0018


	//----- nvinfo : EIATTR_PARAM_CBANK
	.align		4
        /*0074*/ 	.byte	0x04, 0x0a
        /*0076*/ 	.short	(.L_49 - .L_48)
	.align		4
.L_48:
        /*0078*/ 	.word	index@(.nv.constant0.softmax_forward)
        /*007c*/ 	.short	0x0380
        /*007e*/ 	.short	0x0018


	//----- nvinfo : EIATTR_SW_WAR
	.align		4
.L_49:
        /*0080*/ 	.byte	0x04, 0x36
        /*0082*/ 	.short	(.L_51 - .L_50)
.L_50:
        /*0084*/ 	.word	0x00000008
.L_51:


//--------------------- .nv.callgraph             --------------------------
	.section	.nv.callgraph,"",@"SHT_CUDA_CALLGRAPH"
	.align	4
	.sectionentsize	8
	.align		4
        /*0000*/ 	.word	0x00000000
	.align		4
        /*0004*/ 	.word	0xffffffff
	.align		4
        /*0008*/ 	.word	0x00000000
	.align		4
        /*000c*/ 	.word	0xfffffffe
	.align		4
        /*0010*/ 	.word	0x00000000
	.align		4
        /*0014*/ 	.word	0xfffffffd
	.align		4
        /*0018*/ 	.word	0x00000000
	.align		4
        /*001c*/ 	.word	0xfffffffc


//--------------------- .text.softmax_backward    --------------------------
	.section	.text.softmax_backward,"ax",@progbits
	.align	128
        .global         softmax_backward
        .type           softmax_backward,@function
        .size           softmax_backward,(.L_x_33 - softmax_backward)
        .other          softmax_backward,@"STO_CUDA_ENTRY STV_DEFAULT"
softmax_backward:
.text.softmax_backward:
[----:B------:R-:W-:Y:S01]  /*0000*/  LDC R1, c[0x0][0x37c] ;  /* 0x0000df00ff017b82 */ /* 0x000fe20000000800 */
[----:B------:R-:W0:Y:S07]  /*0010*/  S2R R0, SR_TID.X ;  /* 0x0000000000007919 */ /* 0x000e2e0000002100 */
[----:B------:R-:W0:Y:S01]  /*0020*/  LDC R14, c[0x0][0x39c] ;  /* 0x0000e700ff0e7b82 */ /* 0x000e220000000800 */
[----:B------:R-:W1:Y:S01]  /*0030*/  LDCU.64 UR6, c[0x0][0x358] ;  /* 0x00006b00ff0677ac */ /* 0x000e620008000a00 */
[----:B------:R-:W-:Y:S01]  /*0040*/  BSSY.RECONVERGENT B0, `(.L_x_0) ;  /* 0x0000013000007945 */ /* 0x000fe20003800200 */
[----:B------:R-:W-:-:S05]  /*0050*/  HFMA2 R10, -RZ, RZ, 0, 0 ;  /* 0x00000000ff0a7431 */ /* 0x000fca00000001ff */
[----:B------:R-:W2:Y:S01]  /*0060*/  S2UR UR8, SR_CTAID.X ;  /* 0x00000000000879c3 */ /* 0x000ea20000002500 */
[----:B0-----:R-:W-:-:S13]  /*0070*/  ISETP.GE.AND P0, PT, R0, R14, PT ;  /* 0x0000000e0000720c */ /* 0x001fda0003f06270 */
[----:B-12---:R-:W-:Y:S05]  /*0080*/  @P0 BRA `(.L_x_1) ;  /* 0x0000000000380947 */ /* 0x006fea0003800000 */
[----:B------:R-:W0:Y:S01]  /*0090*/  LDC R12, c[0x0][0x360] ;  /* 0x0000d800ff0c7b82 */ /* 0x000e220000000800 */
[----:B------:R-:W-:Y:S02]  /*00a0*/  MOV R10, RZ ;  /* 0x000000ff000a7202 */ /* 0x000fe40000000f00 */
[----:B------:R-:W-:-:S05]  /*00b0*/  MOV R11, R0 ;  /* 0x00000000000b7202 */ /* 0x000fca0000000f00 */
[----:B------:R-:W1:Y:S08]  /*00c0*/  LDC.64 R8, c[0x0][0x390] ;  /* 0x0000e400ff087b82 */ /* 0x000e700000000a00 */
[----:B------:R-:W2:Y:S02]  /*00d0*/  LDC.64 R6, c[0x0][0x388] ;  /* 0x0000e200ff067b82 */ /* 0x000ea40000000a00 */
.L_x_2:
[----:B------:R-:W-:-:S04]  /*00e0*/  IMAD R5, R14, UR8, R11 ;  /* 0x000000080e057c24 */ /* 0x000fc8000f8e020b */
[----:B--2---:R-:W-:-:S04]  /*00f0*/  IMAD.WIDE R2, R5, 0x4, R6 ;  /* 0x0000000405027825 */ /* 0x004fc800078e0206 */
[----:B-1----:R-:W-:Y:S02]  /*0100*/  IMAD.WIDE R4, R5, 0x4, R8 ;  /* 0x0000000405047825 */ /* 0x002fe400078e0208 */
[----:B------:R-:W2:Y:S04]  /*0110*/  LDG.E R3, desc[UR6][R2.64] ;  /* 0x0000000602037981 */ /* 0x000ea8000c1e1900 */
[----:B------:R-:W2:Y:S01]  /*0120*/  LDG.E R4, desc[UR6][R4.64] ;  /* 0x0000000604047981 */ /* 0x000ea2000c1e1900 */
[----:B0-----:R-:W-:-:S05]  /*0130*/  IMAD.IADD R11, R12, 0x1, R11 ;  /* 0x000000010c0b7824 */ /* 0x001fca00078e020b */
[----:B------:R-:W-:Y:S01]  /*0140*/  ISETP.GE.AND P0, PT, R11, R14, PT ;  /* 0x0000000e0b00720c */ /* 0x000fe20003f06270 */
[----:B--2---:R-:W-:-:S12]  /*0150*/  FFMA R10, R3, R4, R10 ;  /* 0x00000004030a7223 */ /* 0x004fd8000000000a */
[----:B------:R-:W-:Y:S05]  /*0160*/  @!P0 BRA `(.L_x_2) ;  /* 0xfffffffc00dc8947 */ /* 0x000fea000383ffff */
.L_x_1:
[----:B------:R-:W-:Y:S05]  /*0170*/  BSYNC.RECONVERGENT B0 ;  /* 0x0000000000007941 */ /* 0x000fea0003800200 */
.L_x_0:
[----:B------:R-:W0:Y:S01]  /*0180*/  S2UR UR5, SR_CgaCtaId ;  /* 0x00000000000579c3 */ /* 0x000e220000008800 */
[----:B------:R-:W-:Y:S01]  /*0190*/  UMOV UR4, 0x400 ;  /* 0x0000040000047882 */ /* 0x000fe20000000000 */
[----:B------:R-:W1:Y:S06]  /*01a0*/  LDCU UR9, c[0x0][0x360] ;  /* 0x00006c00ff0977ac */ /* 0x000e6c0008000800 */
[----:B------:R-:W2:Y:S01]  /*01b0*/  LDC R17, c[0x0][0x39c] ;  /* 0x0000e700ff117b82 */ /* 0x000ea20000000800 */
[----:B-1----:R-:W-:Y:S02]  /*01c0*/  UISETP.GE.U32.AND UP0, UPT, UR9, 0x2, UPT ;  /* 0x000000020900788c */ /* 0x002fe4000bf06070 */
[----:B0-----:R-:W-:-:S06]  /*01d0*/  ULEA UR4, UR5, UR4, 0x18 ;  /* 0x0000000405047291 */ /* 0x001fcc000f8ec0ff */
[C---:B------:R-:W-:Y:S02]  /*01e0*/  LEA R5, R0.reuse, UR4, 0x2 ;  /* 0x0000000400057c11 */ /* 0x040fe4000f8e10ff */
[----:B--2---:R-:W-:-:S03]  /*01f0*/  ISETP.GE.AND P0, PT, R0, R17, PT ;  /* 0x000000110000720c */ /* 0x004fc60003f06270 */
[----:B------:R0:W-:Y:S01]  /*0200*/  STS [R5], R10 ;  /* 0x0000000a05007388 */ /* 0x0001e20000000800 */
[----:B------:R-:W-:Y:S06]  /*0210*/  BAR.SYNC.DEFER_BLOCKING 0x0 ;  /* 0x0000000000007b1d */ /* 0x000fec0000010000 */
[----:B------:R-:W-:Y:S05]  /*0220*/  BRA.U !UP0, `(.L_x_3) ;  /* 0x0000000108307547 */ /* 0x000fea000b800000 */
[----:B------:R-:W-:-:S07]  /*0230*/  MOV R2, UR9 ;  /* 0x0000000900027c02 */ /* 0x000fce0008000f00 */
.L_x_4:
[----:B------:R-:W-:-:S04]  /*0240*/  SHF.R.U32.HI R6, RZ, 0x1, R2 ;  /* 0x00000001ff067819 */ /* 0x000fc80000011602 */
[----:B------:R-:W-:-:S13]  /*0250*/  ISETP.GE.U32.AND P1, PT, R0, R6, PT ;  /* 0x000000060000720c */ /* 0x000fda0003f26070 */
[----:B------:R-:W-:Y:S01]  /*0260*/  @!P1 IMAD R3, R6, 0x4, R5 ;  /* 0x0000000406039824 */ /* 0x000fe200078e0205 */
[----:B------:R-:W-:Y:S05]  /*0270*/  @!P1 LDS R4, [R5] ;  /* 0x0000000005049984 */ /* 0x000fea0000000800 */
[----:B------:R-:W1:Y:S02]  /*0280*/  @!P1 LDS R3, [R3] ;  /* 0x0000000003039984 */ /* 0x000e640000000800 */
[----:B-1----:R-:W-:-:S05]  /*0290*/  @!P1 FADD R4, R3, R4 ;  /* 0x0000000403049221 */ /* 0x002fca0000000000 */
[----:B------:R1:W-:Y:S01]  /*02a0*/  @!P1 STS [R5], R4 ;  /* 0x0000000405009388 */ /* 0x0003e20000000800 */
[----:B------:R-:W-:Y:S01]  /*02b0*/  BAR.SYNC.DEFER_BLOCKING 0x0 ;  /* 0x0000000000007b1d */ /* 0x000fe20000010000 */
[----:B------:R-:W-:Y:S02]  /*02c0*/  ISETP.GT.U32.AND P1, PT, R2, 0x3, PT ;  /* 0x000000030200780c */ /* 0x000fe40003f24070 */
[----:B------:R-:W-:-:S11]  /*02d0*/  MOV R2, R6 ;  /* 0x0000000600027202 */ /* 0x000fd60000000f00 */
[----:B-1----:R-:W-:Y:S05]  /*02e0*/  @P1 BRA `(.L_x_4) ;  /* 0xfffffffc00d41947 */ /* 0x002fea000383ffff */
.L_x_3:
[----:B------:R-:W-:Y:S05]  /*02f0*/  @P0 EXIT ;  /* 0x000000000000094d */ /* 0x000fea0003800000 */
[----:B------:R-:W1:Y:S01]  /*0300*/  S2UR UR5, SR_CgaCtaId ;  /* 0x00000000000579c3 */ /* 0x000e620000008800 */
[----:B------:R-:W-:-:S07]  /*0310*/  UMOV UR4, 0x400 ;  /* 0x0000040000047882 */ /* 0x000fce0000000000 */
[----:B0-----:R-:W0:Y:S08]  /*0320*/  LDC.64 R10, c[0x0][0x390] ;  /* 0x0000e400ff0a7b82 */ /* 0x001e300000000a00 */
[----:B------:R-:W2:Y:S01]  /*0330*/  LDC.64 R8, c[0x0][0x380] ;  /* 0x0000e000ff087b82 */ /* 0x000ea20000000a00 */
[----:B-1----:R-:W-:-:S07]  /*0340*/  ULEA UR4, UR5, UR4, 0x18 ;  /* 0x0000000405047291 */ /* 0x002fce000f8ec0ff */
[----:B------:R-:W1:Y:S02]  /*0350*/  LDC.64 R12, c[0x0][0x388] ;  /* 0x0000e200ff0c7b82 */ /* 0x000e640000000a00 */
[----:B------:R-:W3:Y:S03]  /*0360*/  LDS R14, [UR4] ;  /* 0x00000004ff0e7984 */ /* 0x000ee60008000800 */
.L_x_5:
[----:B----4-:R-:W-:-:S04]  /*0370*/  IMAD R7, R17, UR8, R0 ;  /* 0x0000000811077c24 */ /* 0x010fc8000f8e0200 */
[----:B-1----:R-:W-:-:S04]  /*0380*/  IMAD.WIDE R4, R7, 0x4, R12 ;  /* 0x0000000407047825 */ /* 0x002fc800078e020c */
[C---:B0-----:R-:W-:Y:S02]  /*0390*/  IMAD.WIDE R2, R7.reuse, 0x4, R10 ;  /* 0x0000000407027825 */ /* 0x041fe400078e020a */
[----:B------:R-:W3:Y:S04]  /*03a0*/  LDG.E R5, desc[UR6][R4.64] ;  /* 0x0000000604057981 */ /* 0x000ee8000c1e1900 */
[----:B------:R-:W4:Y:S01]  /*03b0*/  LDG.E R2, desc[UR6][R2.64] ;  /* 0x0000000602027981 */ /* 0x000f22000c1e1900 */
[----:B--2---:R-:W-:Y:S01]  /*03c0*/  IMAD.WIDE R6, R7, 0x4, R8 ;  /* 0x0000000407067825 */ /* 0x004fe200078e0208 */
[----:B------:R-:W-:-:S04]  /*03d0*/  IADD3 R0, PT, PT, R0, UR9, RZ ;  /* 0x0000000900007c10 */ /* 0x000fc8000fffe0ff */
[----:B------:R-:W-:Y:S01]  /*03e0*/  ISETP.GE.AND P0, PT, R0, R17, PT ;  /* 0x000000110000720c */ /* 0x000fe20003f06270 */
[----:B---3--:R-:W-:-:S04]  /*03f0*/  FADD R15, -R14, R5 ;  /* 0x000000050e0f7221 */ /* 0x008fc80000000100 */
[----:B----4-:R-:W-:-:S05]  /*0400*/  FMUL R15, R2, R15 ;  /* 0x0000000f020f7220 */ /* 0x010fca0000400000 */
[----:B------:R4:W-:Y:S03]  /*0410*/  STG.E desc[UR6][R6.64], R15 ;  /* 0x0000000f06007986 */ /* 0x0009e6000c101906 */
[----:B------:R-:W-:Y:S05]  /*0420*/  @!P0 BRA `(.L_x_5) ;  /* 0xfffffffc00d08947 */ /* 0x000fea000383ffff */
[----:B------:R-:W-:Y:S05]  /*0430*/  EXIT ;  /* 0x000000000000794d */ /* 0x000fea0003800000 */
.L_x_6:
[----:B------:R-:W-:-:S00]  /*0440*/  BRA `(.L_x_6) ;  /* 0xfffffffc00fc7947 */ /* 0x000fc0000383ffff */
[----:B------:R-:W-:-:S00]  /*0450*/  NOP ;  /* 0x0000000000007918 */ /* 0x000fc00000000000 */
        /* <DEDUP_REMOVED lines=10> */
.L_x_33:


//--------------------- .text.softmax_forward     --------------------------
	.section	.text.softmax_forward,"ax",@progbits
	.align	128
        .global         softmax_forward
        .type           softmax_forward,@function
        .size           softmax_forward,(.L_x_32 - softmax_forward)
        .other          softmax_forward,@"STO_CUDA_ENTRY STV_DEFAULT"
softmax_forward:
.text.softmax_forward:
[----:B------:R-:W-:Y:S01]  /*0000*/  LDC R1, c[0x0][0x37c] ;  /* 0x0000df00ff017b82 */ /* 0x000fe20000000800 */
[----:B------:R-:W0:Y:S07]  /*0010*/  S2R R2, SR_TID.X ;  /* 0x0000000000027919 */ /* 0x000e2e0000002100 */
[----:B------:R-:W0:Y:S01]  /*0020*/  LDC R11, c[0x0][0x394] ;  /* 0x0000e500ff0b7b82 */ /* 0x000e220000000800 */
[----:B------:R-:W1:Y:S01]  /*0030*/  LDCU.64 UR6, c[0x0][0x358] ;  /* 0x00006b00ff0677ac */ /* 0x000e620008000a00 */
[----:B------:R-:W-:Y:S01]  /*0040*/  BSSY.RECONVERGENT B0, `(.L_x_7) ;  /* 0x0000010000007945 */ /* 0x000fe20003800200 */
[----:B------:R-:W-:-:S05]  /*0050*/  IMAD.MOV.U32 R3, RZ, RZ, -0x800001 ;  /* 0xff7fffffff037424 */ /* 0x000fca00078e00ff */
[----:B------:R-:W2:Y:S01]  /*0060*/  S2UR UR8, SR_CTAID.X ;  /* 0x00000000000879c3 */ /* 0x000ea20000002500 */
[----:B0-----:R-:W-:-:S13]  /*0070*/  ISETP.GE.AND P0, PT, R2, R11, PT ;  /* 0x0000000b0200720c */ /* 0x001fda0003f06270 */
[----:B-12---:R-:W-:Y:S05]  /*0080*/  @P0 BRA `(.L_x_8) ;  /* 0x00000000002c0947 */ /* 0x006fea0003800000 */
[----:B------:R-:W0:Y:S01]  /*0090*/  LDC R9, c[0x0][0x360] ;  /* 0x0000d800ff097b82 */ /* 0x000e220000000800 */
[----:B------:R-:W-:Y:S02]  /*00a0*/  IMAD.MOV.U32 R3, RZ, RZ, -0x800001 ;  /* 0xff7fffffff037424 */ /* 0x000fe400078e00ff */
[----:B------:R-:W-:-:S05]  /*00b0*/  IMAD.MOV.U32 R0, RZ, RZ, R2 ;  /* 0x000000ffff007224 */ /* 0x000fca00078e0002 */
[----:B------:R-:W1:Y:S02]  /*00c0*/  LDC.64 R6, c[0x0][0x388] ;  /* 0x0000e200ff067b82 */ /* 0x000e640000000a00 */
.L_x_9:
[----:B------:R-:W-:-:S04]  /*00d0*/  IMAD R5, R11, UR8, R0 ;  /* 0x000000080b057c24 */ /* 0x000fc8000f8e0200 */
[----:B-1----:R-:W-:-:S06]  /*00e0*/  IMAD.WIDE R4, R5, 0x4, R6 ;  /* 0x0000000405047825 */ /* 0x002fcc00078e0206 */
[----:B------:R-:W2:Y:S01]  /*00f0*/  LDG.E R4, desc[UR6][R4.64] ;  /* 0x0000000604047981 */ /* 0x000ea2000c1e1900 */
[----:B0-----:R-:W-:-:S05]  /*0100*/  IMAD.IADD R0, R9, 0x1, R0 ;  /* 0x0000000109007824 */ /* 0x001fca00078e0200 */
[----:B------:R-:W-:Y:S02]  /*0110*/  ISETP.GE.AND P0, PT, R0, R11, PT ;  /* 0x0000000b0000720c */ /* 0x000fe40003f06270 */
[----:B--2---:R-:W-:-:S11]  /*0120*/  FMNMX R3, R4, R3, !PT ;  /* 0x0000000304037209 */ /* 0x004fd60007800000 */
[----:B------:R-:W-:Y:S05]  /*0130*/  @!P0 BRA `(.L_x_9) ;  /* 0xfffffffc00e48947 */ /* 0x000fea000383ffff */
.L_x_8:
[----:B------:R-:W-:Y:S05]  /*0140*/  BSYNC.RECONVERGENT B0 ;  /* 0x0000000000007941 */ /* 0x000fea0003800200 */
.L_x_7:
[----:B------:R-:W0:Y:S01]  /*0150*/  S2UR UR5, SR_CgaCtaId ;  /* 0x00000000000579c3 */ /* 0x000e220000008800 */
[----:B------:R-:W-:Y:S01]  /*0160*/  UMOV UR4, 0x400 ;  /* 0x0000040000047882 */ /* 0x000fe20000000000 */
[----:B------:R-:W1:Y:S02]  /*0170*/  LDCU UR9, c[0x0][0x360] ;  /* 0x00006c00ff0977ac */ /* 0x000e640008000800 */
[----:B-1----:R-:W-:Y:S02]  /*0180*/  UISETP.GE.U32.AND UP0, UPT, UR9, 0x2, UPT ;  /* 0x000000020900788c */ /* 0x002fe4000bf06070 */
[----:B0-----:R-:W-:-:S06]  /*0190*/  ULEA UR4, UR5, UR4, 0x18 ;  /* 0x0000000405047291 */ /* 0x001fcc000f8ec0ff */
[----:B------:R-:W-:-:S05]  /*01a0*/  LEA R0, R2, UR4, 0x2 ;  /* 0x0000000402007c11 */ /* 0x000fca000f8e10ff */
[----:B------:R0:W-:Y:S01]  /*01b0*/  STS [R0], R3 ;  /* 0x0000000300007388 */ /* 0x0001e20000000800 */
[----:B------:R-:W-:Y:S06]  /*01c0*/  BAR.SYNC.DEFER_BLOCKING 0x0 ;  /* 0x0000000000007b1d */ /* 0x000fec0000010000 */
[----:B------:R-:W-:Y:S05]  /*01d0*/  BRA.U !UP0, `(.L_x_10) ;  /* 0x0000000108307547 */ /* 0x000fea000b800000 */
[----:B0-----:R-:W-:-:S07]  /*01e0*/  IMAD.U32 R3, RZ, RZ, UR9 ;  /* 0x00000009ff037e24 */ /* 0x001fce000f8e00ff */
.L_x_11:
[----:B------:R-:W-:-:S04]  /*01f0*/  SHF.R.U32.HI R9, RZ, 0x1, R3 ;  /* 0x00000001ff097819 */ /* 0x000fc80000011603 */
[----:B------:R-:W-:-:S13]  /*0200*/  ISETP.GE.U32.AND P0, PT, R2, R9, PT ;  /* 0x000000090200720c */ /* 0x000fda0003f06070 */
[----:B------:R-:W-:Y:S01]  /*0210*/  @!P0 IMAD R5, R9, 0x4, R0 ;  /* 0x0000000409058824 */ /* 0x000fe200078e0200 */
[----:B------:R-:W-:Y:S05]  /*0220*/  @!P0 LDS R4, [R0] ;  /* 0x0000000000048984 */ /* 0x000fea0000000800 */
[----:B------:R-:W0:Y:S02]  /*0230*/  @!P0 LDS R5, [R5] ;  /* 0x0000000005058984 */ /* 0x000e240000000800 */
[----:B0-----:R-:W-:-:S05]  /*0240*/  @!P0 FMNMX R7, R4, R5, !PT ;  /* 0x0000000504078209 */ /* 0x001fca0007800000 */
[----:B------:R1:W-:Y:S01]  /*0250*/  @!P0 STS [R0], R7 ;  /* 0x0000000700008388 */ /* 0x0003e20000000800 */
[----:B------:R-:W-:Y:S01]  /*0260*/  BAR.SYNC.DEFER_BLOCKING 0x0 ;  /* 0x0000000000007b1d */ /* 0x000fe20000010000 */
[----:B------:R-:W-:Y:S02]  /*0270*/  ISETP.GT.U32.AND P0, PT, R3, 0x3, PT ;  /* 0x000000030300780c */ /* 0x000fe40003f04070 */
[----:B------:R-:W-:-:S11]  /*0280*/  MOV R3, R9 ;  /* 0x0000000900037202 */ /* 0x000fd60000000f00 */
[----:B-1----:R-:W-:Y:S05]  /*0290*/  @P0 BRA `(.L_x_11) ;  /* 0xfffffffc00d40947 */ /* 0x002fea000383ffff */
.L_x_10:
[----:B------:R-:W1:Y:S01]  /*02a0*/  LDC R19, c[0x0][0x394] ;  /* 0x0000e500ff137b82 */ /* 0x000e620000000800 */
[----:B------:R-:W-:Y:S01]  /*02b0*/  UMOV UR4, 0x400 ;  /* 0x0000040000047882 */ /* 0x000fe20000000000 */
[----:B------:R-:W-:Y:S01]  /*02c0*/  BSSY.RECONVERGENT B0, `(.L_x_12) ;  /* 0x0000020000007945 */ /* 0x000fe20003800200 */
[----:B------:R-:W-:-:S05]  /*02d0*/  IMAD.MOV.U32 R11, RZ, RZ, RZ ;  /* 0x000000ffff0b7224 */ /* 0x000fca00078e00ff */
[----:B------:R-:W2:Y:S01]  /*02e0*/  S2UR UR5, SR_CgaCtaId ;  /* 0x00000000000579c3 */ /* 0x000ea20000008800 */
[----:B-1----:R-:W-:Y:S01]  /*02f0*/  ISETP.GE.AND P0, PT, R2, R19, PT ;  /* 0x000000130200720c */ /* 0x002fe20003f06270 */
[----:B--2---:R-:W-:-:S09]  /*0300*/  ULEA UR4, UR5, UR4, 0x18 ;  /* 0x0000000405047291 */ /* 0x004fd2000f8ec0ff */
[----:B0-----:R-:W0:Y:S01]  /*0310*/  LDS R3, [UR4] ;  /* 0x00000004ff037984 */ /* 0x001e220008000800 */
[----:B------:R-:W-:Y:S06]  /*0320*/  BAR.SYNC.DEFER_BLOCKING 0x0 ;  /* 0x0000000000007b1d */ /* 0x000fec0000010000 */
[----:B------:R-:W-:Y:S05]  /*0330*/  @P0 BRA `(.L_x_13) ;  /* 0x0000000000600947 */ /* 0x000fea0003800000 */
[----:B------:R-:W1:Y:S01]  /*0340*/  LDC.64 R4, c[0x0][0x380] ;  /* 0x0000e000ff047b82 */ /* 0x000e620000000a00 */
[----:B------:R-:W-:Y:S02]  /*0350*/  IMAD.MOV.U32 R11, RZ, RZ, RZ ;  /* 0x000000ffff0b7224 */ /* 0x000fe400078e00ff */
[----:B------:R-:W-:-:S05]  /*0360*/  IMAD.MOV.U32 R10, RZ, RZ, R2 ;  /* 0x000000ffff0a7224 */ /* 0x000fca00078e0002 */
[----:B------:R-:W2:Y:S02]  /*0370*/  LDC.64 R6, c[0x0][0x388] ;  /* 0x0000e200ff067b82 */ /* 0x000ea40000000a00 */
.L_x_14:
[----:B------:R-:W-:-:S04]  /*0380*/  IMAD R13, R19, UR8, R10 ;  /* 0x00000008130d7c24 */ /* 0x000fc8000f8e020a */
[----:B--23--:R-:W-:-:S06]  /*0390*/  IMAD.WIDE R8, R13, 0x4, R6 ;  /* 0x000000040d087825 */ /* 0x00cfcc00078e0206 */
[----:B------:R-:W0:Y:S01]  /*03a0*/  LDG.E R8, desc[UR6][R8.64] ;  /* 0x0000000608087981 */ /* 0x000e22000c1e1900 */
[----:B------:R-:W-:Y:S02]  /*03b0*/  IMAD.MOV.U32 R15, RZ, RZ, 0x3bbb989d ;  /* 0x3bbb989dff0f7424 */ /* 0x000fe400078e00ff */
[----:B------:R-:W-:Y:S02]  /*03c0*/  IMAD.MOV.U32 R17, RZ, RZ, 0x437c0000 ;  /* 0x437c0000ff117424 */ /* 0x000fe400078e00ff */
[----:B------:R-:W-:-:S05]  /*03d0*/  VIADD R10, R10, UR9 ;  /* 0x000000090a0a7c36 */ /* 0x000fca0008000000 */
[----:B------:R-:W-:Y:S01]  /*03e0*/  ISETP.GE.AND P0, PT, R10, R19, PT ;  /* 0x000000130a00720c */ /* 0x000fe20003f06270 */
[----:B0-----:R-:W-:Y:S01]  /*03f0*/  FADD R12, -R3, R8 ;  /* 0x00000008030c7221 */ /* 0x001fe20000000100 */
[----:B-1----:R-:W-:-:S04]  /*0400*/  IMAD.WIDE R8, R13, 0x4, R4 ;  /* 0x000000040d087825 */ /* 0x002fc800078e0204 */
[----:B------:R-:W-:-:S04]  /*0410*/  FFMA.SAT R14, R12, R15, 0.5 ;  /* 0x3f0000000c0e7423 */ /* 0x000fc8000000200f */
[----:B------:R-:W-:-:S04]  /*0420*/  FFMA.RM R14, R14, R17, 12582913 ;  /* 0x4b4000010e0e7423 */ /* 0x000fc80000004011 */
[C---:B------:R-:W-:Y:S01]  /*0430*/  FADD R15, R14.reuse, -12583039 ;  /* 0xcb40007f0e0f7421 */ /* 0x040fe20000000000 */
[----:B------:R-:W-:-:S03]  /*0440*/  SHF.L.U32 R14, R14, 0x17, RZ ;  /* 0x000000170e0e7819 */ /* 0x000fc600000006ff */
[----:B------:R-:W-:-:S04]  /*0450*/  FFMA R15, R12, 1.4426950216293334961, -R15 ;  /* 0x3fb8aa3b0c0f7823 */ /* 0x000fc8000000080f */
[----:B------:R-:W-:-:S06]  /*0460*/  FFMA R15, R12, 1.925963033500011079e-08, R15 ;  /* 0x32a570600c0f7823 */ /* 0x000fcc000000000f */
[----:B------:R-:W0:Y:S02]  /*0470*/  MUFU.EX2 R15, R15 ;  /* 0x0000000f000f7308 */ /* 0x000e240000000800 */
[----:B0-----:R-:W-:-:S04]  /*0480*/  FMUL R14, R14, R15 ;  /* 0x0000000f0e0e7220 */ /* 0x001fc80000400000 */
[----:B------:R-:W-:Y:S01]  /*0490*/  FADD R11, R14, R11 ;  /* 0x0000000b0e0b7221 */ /* 0x000fe20000000000 */
[----:B------:R3:W-:Y:S01]  /*04a0*/  STG.E desc[UR6][R8.64], R14 ;  /* 0x0000000e08007986 */ /* 0x0007e2000c101906 */
[----:B------:R-:W-:Y:S05]  /*04b0*/  @!P0 BRA `(.L_x_14) ;  /* 0xfffffffc00b08947 */ /* 0x000fea000383ffff */
.L_x_13:
[----:B------:R-:W-:Y:S05]  /*04c0*/  BSYNC.RECONVERGENT B0 ;  /* 0x0000000000007941 */ /* 0x000fea0003800200 */
.L_x_12:
[----:B------:R1:W-:Y:S01]  /*04d0*/  STS [R0], R11 ;  /* 0x0000000b00007388 */ /* 0x0003e20000000800 */
[----:B------:R-:W-:Y:S01]  /*04e0*/  UISETP.GE.U32.AND UP0, UPT, UR9, 0x2, UPT ;  /* 0x000000020900788c */ /* 0x000fe2000bf06070 */
[----:B------:R-:W-:Y:S08]  /*04f0*/  BAR.SYNC.DEFER_BLOCKING 0x0 ;  /* 0x0000000000007b1d */ /* 0x000ff00000010000 */
[----:B-1----:R-:W-:Y:S05]  /*0500*/  BRA.U !UP0, `(.L_x_15) ;  /* 0x0000000108307547 */ /* 0x002fea000b800000 */
[----:B0-----:R-:W-:-:S07]  /*0510*/  IMAD.U32 R3, RZ, RZ, UR9 ;  /* 0x00000009ff037e24 */ /* 0x001fce000f8e00ff */
.L_x_16:
[----:B------:R-:W-:-:S04]  /*0520*/  SHF.R.U32.HI R7, RZ, 0x1, R3 ;  /* 0x00000001ff077819 */ /* 0x000fc80000011603 */
[----:B------:R-:W-:-:S13]  /*0530*/  ISETP.GE.U32.AND P0, PT, R2, R7, PT ;  /* 0x000000070200720c */ /* 0x000fda0003f06070 */
[----:B------:R-:W-:Y:S01]  /*0540*/  @!P0 IMAD R4, R7, 0x4, R0 ;  /* 0x0000000407048824 */ /* 0x000fe200078e0200 */
[----:B------:R-:W-:Y:S05]  /*0550*/  @!P0 LDS R5, [R0] ;  /* 0x0000000000058984 */ /* 0x000fea0000000800 */
[----:B------:R-:W0:Y:S02]  /*0560*/  @!P0 LDS R4, [R4] ;  /* 0x0000000004048984 */ /* 0x000e240000000800 */
[----:B0-----:R-:W-:-:S05]  /*0570*/  @!P0 FADD R5, R4, R5 ;  /* 0x0000000504058221 */ /* 0x001fca0000000000 */
[----:B------:R1:W-:Y:S01]  /*0580*/  @!P0 STS [R0], R5 ;  /* 0x0000000500008388 */ /* 0x0003e20000000800 */
[----:B------:R-:W-:Y:S01]  /*0590*/  BAR.SYNC.DEFER_BLOCKING 0x0 ;  /* 0x0000000000007b1d */ /* 0x000fe20000010000 */
[----:B------:R-:W-:Y:S01]  /*05a0*/  ISETP.GT.U32.AND P0, PT, R3, 0x3, PT ;  /* 0x000000030300780c */ /* 0x000fe20003f04070 */
[----:B------:R-:W-:-:S12]  /*05b0*/  IMAD.MOV.U32 R3, RZ, RZ, R7 ;  /* 0x000000ffff037224 */ /* 0x000fd800078e0007 */
[----:B-1----:R-:W-:Y:S05]  /*05c0*/  @P0 BRA `(.L_x_16) ;  /* 0xfffffffc00d40947 */ /* 0x002fea000383ffff */
.L_x_15:
[----:B------:R-:W1:Y:S02]  /*05d0*/  LDCU UR4, c[0x0][0x394] ;  /* 0x00007280ff0477ac */ /* 0x000e640008000800 */
[----:B-1----:R-:W-:-:S13]  /*05e0*/  ISETP.GE.AND P0, PT, R2, UR4, PT ;  /* 0x0000000402007c0c */ /* 0x002fda000bf06270 */
[----:B------:R-:W-:Y:S05]  /*05f0*/  @P0 EXIT ;  /* 0x000000000000094d */ /* 0x000fea0003800000 */
[----:B------:R-:W1:Y:S01]  /*0600*/  S2UR UR5, SR_CgaCtaId ;  /* 0x00000000000579c3 */ /* 0x000e620000008800 */
[----:B------:R-:W-:-:S07]  /*0610*/  UMOV UR4, 0x400 ;  /* 0x0000040000047882 */ /* 0x000fce0000000000 */
[----:B---3--:R-:W2:Y:S08]  /*0620*/  LDC R9, c[0x0][0x394] ;  /* 0x0000e500ff097b82 */ /* 0x008eb00000000800 */
[----:B------:R-:W3:Y:S01]  /*0630*/  LDC.64 R4, c[0x0][0x380] ;  /* 0x0000e000ff047b82 */ /* 0x000ee20000000a00 */
[----:B-1----:R-:W-:-:S09]  /*0640*/  ULEA UR4, UR5, UR4, 0x18 ;  /* 0x0000000405047291 */ /* 0x002fd2000f8ec0ff */
[----:B0-----:R-:W0:Y:S02]  /*0650*/  LDS R3, [UR4] ;  /* 0x00000004ff037984 */ /* 0x001e240008000800 */
[----:B------:R-:W1:Y:S02]  /*0660*/  LDCU UR4, c[0x0][0x394] ;  /* 0x00007280ff0477ac */ /* 0x000e640008000800 */
.L_x_19:
[----:B--2---:R-:W-:-:S04]  /*0670*/  IMAD R7, R9, UR8, R2 ;  /* 0x0000000809077c24 */ /* 0x004fc8000f8e0202 */
[----:B---3--:R-:W-:-:S05]  /*0680*/  IMAD.WIDE R6, R7, 0x4, R4 ;  /* 0x0000000407067825 */ /* 0x008fca00078e0204 */
[----:B------:R-:W2:Y:S01]  /*0690*/  LDG.E R0, desc[UR6][R6.64] ;  /* 0x0000000606007981 */ /* 0x000ea2000c1e1900 */
[----:B0-----:R-:W0:Y:S01]  /*06a0*/  MUFU.RCP R8, R3 ;  /* 0x0000000300087308 */ /* 0x001e220000001000 */
[----:B------:R-:W-:Y:S01]  /*06b0*/  BSSY.RECONVERGENT B0, `(.L_x_17) ;  /* 0x000000b000007945 */ /* 0x000fe20003800200 */
[----:B0-----:R-:W-:-:S04]  /*06c0*/  FFMA R11, -R3, R8, 1 ;  /* 0x3f800000030b7423 */ /* 0x001fc80000000108 */
[----:B------:R-:W-:Y:S02]  /*06d0*/  FFMA R11, R8, R11, R8 ;  /* 0x0000000b080b7223 */ /* 0x000fe40000000008 */
[----:B--2---:R-:W0:Y:S02]  /*06e0*/  FCHK P0, R0, R3 ;  /* 0x0000000300007302 */ /* 0x004e240000000000 */
[----:B------:R-:W-:-:S04]  /*06f0*/  FFMA R8, R0, R11, RZ ;  /* 0x0000000b00087223 */ /* 0x000fc800000000ff */
[----:B------:R-:W-:-:S04]  /*0700*/  FFMA R10, -R3, R8, R0 ;  /* 0x00000008030a7223 */ /* 0x000fc80000000100 */
[----:B------:R-:W-:Y:S01]  /*0710*/  FFMA R11, R11, R10, R8 ;  /* 0x0000000a0b0b7223 */ /* 0x000fe20000000008 */
[----:B0-----:R-:W-:Y:S06]  /*0720*/  @!P0 BRA `(.L_x_18) ;  /* 0x00000000000c8947 */ /* 0x001fec0003800000 */
[----:B------:R-:W-:-:S07]  /*0730*/  MOV R8, 0x750 ;  /* 0x0000075000087802 */ /* 0x000fce0000000f00 */
[----:B-1----:R-:W-:Y:S05]  /*0740*/  CALL.REL.NOINC `($__internal_0_$__cuda_sm3x_div_rn_noftz_f32_slowpath) ;  /* 0x00000000001c7944 */ /* 0x002fea0003c00000 */
[----:B------:R-:W-:-:S07]  /*0750*/  IMAD.MOV.U32 R11, RZ, RZ, R0 ;  /* 0x000000ffff0b7224 */ /* 0x000fce00078e0000 */
.L_x_18:
[----:B-1----:R-:W-:Y:S05]  /*0760*/  BSYNC.RECONVERGENT B0 ;  /* 0x0000000000007941 */ /* 0x002fea0003800200 */
.L_x_17:
[----:B------:R4:W-:Y:S01]  /*0770*/  STG.E desc[UR6][R6.64], R11 ;  /* 0x0000000b06007986 */ /* 0x0009e2000c101906 */
[----:B------:R-:W-:-:S04]  /*0780*/  IADD3 R2, PT, PT, R2, UR9, RZ ;  /* 0x0000000902027c10 */ /* 0x000fc8000fffe0ff */
[----:B------:R-:W-:-:S13]  /*0790*/  ISETP.GE.AND P0, PT, R2, UR4, PT ;  /* 0x0000000402007c0c */ /* 0x000fda000bf06270 */
[----:B----4-:R-:W-:Y:S05]  /*07a0*/  @!P0 BRA `(.L_x_19) ;  /* 0xfffffffc00b08947 */ /* 0x010fea000383ffff */
[----:B------:R-:W-:Y:S05]  /*07b0*/  EXIT ;  /* 0x000000000000794d */ /* 0x000fea0003800000 */
        .weak           $__internal_0_$__cuda_sm3x_div_rn_noftz_f32_slowpath
        .type           $__internal_0_$__cuda_sm3x_div_rn_noftz_f32_slowpath,@function
        .size           $__internal_0_$__cuda_sm3x_div_rn_noftz_f32_slowpath,(.L_x_32 - $__internal_0_$__cuda_sm3x_div_rn_noftz_f32_slowpath)
$__internal_0_$__cuda_sm3x_div_rn_noftz_f32_slowpath:
[--C-:B------:R-:W-:Y:S01]  /*07c0*/  SHF.R.U32.HI R11, RZ, 0x17, R3.reuse ;  /* 0x00000017ff0b7819 */ /* 0x100fe20000011603 */
[----:B------:R-:W-:Y:S01]  /*07d0*/  BSSY.RECONVERGENT B1, `(.L_x_20) ;  /* 0x0000064000017945 */ /* 0x000fe20003800200 */
[--C-:B------:R-:W-:Y:S01]  /*07e0*/  SHF.R.U32.HI R10, RZ, 0x17, R0.reuse ;  /* 0x00000017ff0a7819 */ /* 0x100fe20000011600 */
[----:B------:R-:W-:Y:S01]  /*07f0*/  IMAD.MOV.U32 R12, RZ, RZ, R0 ;  /* 0x000000ffff0c7224 */ /* 0x000fe200078e0000 */
[----:B------:R-:W-:Y:S01]  /*0800*/  LOP3.LUT R11, R11, 0xff, RZ, 0xc0, !PT ;  /* 0x000000ff0b0b7812 */ /* 0x000fe200078ec0ff */
[----:B------:R-:W-:Y:S01]  /*0810*/  IMAD.MOV.U32 R13, RZ, RZ, R3 ;  /* 0x000000ffff0d7224 */ /* 0x000fe200078e0003 */
[----:B------:R-:W-:-:S03]  /*0820*/  LOP3.LUT R16, R10, 0xff, RZ, 0xc0, !PT ;  /* 0x000000ff0a107812 */ /* 0x000fc600078ec0ff */
[----:B------:R-:W-:Y:S02]  /*0830*/  VIADD R14, R11, 0xffffffff ;  /* 0xffffffff0b0e7836 */ /* 0x000fe40000000000 */
[----:B------:R-:W-:-:S03]  /*0840*/  VIADD R15, R16, 0xffffffff ;  /* 0xffffffff100f7836 */ /* 0x000fc60000000000 */
[----:B------:R-:W-:-:S04]  /*0850*/  ISETP.GT.U32.AND P0, PT, R14, 0xfd, PT ;  /* 0x000000fd0e00780c */ /* 0x000fc80003f04070 */
[----:B------:R-:W-:-:S13]  /*0860*/  ISETP.GT.U32.OR P0, PT, R15, 0xfd, P0 ;  /* 0x000000fd0f00780c */ /* 0x000fda0000704470 */
[----:B------:R-:W-:Y:S01]  /*0870*/  @!P0 IMAD.MOV.U32 R10, RZ, RZ, RZ ;  /* 0x000000ffff0a8224 */ /* 0x000fe200078e00ff */
[----:B------:R-:W-:Y:S06]  /*0880*/  @!P0 BRA `(.L_x_21) ;  /* 0x00000000005c8947 */ /* 0x000fec0003800000 */
[----:B------:R-:W-:Y:S02]  /*0890*/  FSETP.GTU.FTZ.AND P1, PT, |R3|, +INF , PT ;  /* 0x7f8000000300780b */ /* 0x000fe40003f3c200 */
[----:B------:R-:W-:-:S04]  /*08a0*/  FSETP.GTU.FTZ.AND P0, PT, |R0|, +INF , PT ;  /* 0x7f8000000000780b */ /* 0x000fc80003f1c200 */
[----:B------:R-:W-:-:S13]  /*08b0*/  PLOP3.LUT P0, PT, P0, P1, PT, 0xf8, 0x8f ;  /* 0x00000000008f781c */ /* 0x000fda0000703f70 */
[----:B------:R-:W-:Y:S05]  /*08c0*/  @P0 BRA `(.L_x_22) ;  /* 0x00000004004c0947 */ /* 0x000fea0003800000 */
[----:B------:R-:W-:-:S13]  /*08d0*/  LOP3.LUT P0, RZ, R13, 0x7fffffff, R12, 0xc8, !PT ;  /* 0x7fffffff0dff7812 */ /* 0x000fda000780c80c */
[----:B------:R-:W-:Y:S05]  /*08e0*/  @!P0 BRA `(.L_x_23) ;  /* 0x00000004003c8947 */ /* 0x000fea0003800000 */
[C---:B------:R-:W-:Y:S02]  /*08f0*/  FSETP.NEU.FTZ.AND P2, PT, |R0|.reuse, +INF , PT ;  /* 0x7f8000000000780b */ /* 0x040fe40003f5d200 */
[----:B------:R-:W-:Y:S02]  /*0900*/  FSETP.NEU.FTZ.AND P1, PT, |R3|, +INF , PT ;  /* 0x7f8000000300780b */ /* 0x000fe40003f3d200 */
[----:B------:R-:W-:-:S11]  /*0910*/  FSETP.NEU.FTZ.AND P0, PT, |R0|, +INF , PT ;  /* 0x7f8000000000780b */ /* 0x000fd60003f1d200 */
[----:B------:R-:W-:Y:S05]  /*0920*/  @!P1 BRA !P2, `(.L_x_23) ;  /* 0x00000004002c9947 */ /* 0x000fea0005000000 */
[----:B------:R-:W-:-:S04]  /*0930*/  LOP3.LUT P2, RZ, R12, 0x7fffffff, RZ, 0xc0, !PT ;  /* 0x7fffffff0cff7812 */ /* 0x000fc8000784c0ff */
[----:B------:R-:W-:-:S13]  /*0940*/  PLOP3.LUT P1, PT, P1, P2, PT, 0x2f, 0xf2 ;  /* 0x0000000000f2781c */ /* 0x000fda0000f24577 */
[----:B------:R-:W-:Y:S05]  /*0950*/  @P1 BRA `(.L_x_24) ;  /* 0x0000000400181947 */ /* 0x000fea0003800000 */
[----:B------:R-:W-:-:S04]  /*0960*/  LOP3.LUT P1, RZ, R13, 0x7fffffff, RZ, 0xc0, !PT ;  /* 0x7fffffff0dff7812 */ /* 0x000fc8000782c0ff */
[----:B------:R-:W-:-:S13]  /*0970*/  PLOP3.LUT P0, PT, P0, P1, PT, 0x2f, 0xf2 ;  /* 0x0000000000f2781c */ /* 0x000fda0000702577 */
[----:B------:R-:W-:Y:S05]  /*0980*/  @P0 BRA `(.L_x_25) ;  /* 0x0000000400000947 */ /* 0x000fea0003800000 */
[----:B------:R-:W-:Y:S02]  /*0990*/  ISETP.GE.AND P0, PT, R15, RZ, PT ;  /* 0x000000ff0f00720c */ /* 0x000fe40003f06270 */
[----:B------:R-:W-:-:S11]  /*09a0*/  ISETP.GE.AND P1, PT, R14, RZ, PT ;  /* 0x000000ff0e00720c */ /* 0x000fd60003f26270 */
[----:B------:R-:W-:Y:S01]  /*09b0*/  @P0 MOV R10, RZ ;  /* 0x000000ff000a0202 */ /* 0x000fe20000000f00 */
[----:B------:R-:W-:Y:S02]  /*09c0*/  @!P0 IMAD.MOV.U32 R10, RZ, RZ, -0x40 ;  /* 0xffffffc0ff0a8424 */ /* 0x000fe400078e00ff */
[----:B------:R-:W-:Y:S01]  /*09d0*/  @!P0 FFMA R12, R0, 1.84467440737095516160e+19, RZ ;  /* 0x5f800000000c8823 */ /* 0x000fe200000000ff */
[----:B------:R-:W-:Y:S01]  /*09e0*/  @!P1 FFMA R13, R3, 1.84467440737095516160e+19, RZ ;  /* 0x5f800000030d9823 */ /* 0x000fe200000000ff */
[----:B------:R-:W-:-:S07]  /*09f0*/  @!P1 VIADD R10, R10, 0x40 ;  /* 0x000000400a0a9836 */ /* 0x000fce0000000000 */
.L_x_21:
[----:B------:R-:W-:Y:S01]  /*0a00*/  LEA R0, R11, 0xc0800000, 0x17 ;  /* 0xc08000000b007811 */ /* 0x000fe200078eb8ff */
[----:B------:R-:W-:Y:S04]  /*0a10*/  BSSY.RECONVERGENT B2, `(.L_x_26) ;  /* 0x0000036000027945 */ /* 0x000fe80003800200 */
[----:B------:R-:W-:Y:S02]  /*0a20*/  IMAD.IADD R14, R13, 0x1, -R0 ;  /* 0x000000010d0e7824 */ /* 0x000fe400078e0a00 */
[----:B------:R-:W-:Y:S02]  /*0a30*/  VIADD R13, R16, 0xffffff81 ;  /* 0xffffff81100d7836 */ /* 0x000fe40000000000 */
[----:B------:R-:W0:Y:S01]  /*0a40*/  MUFU.RCP R15, R14 ;  /* 0x0000000e000f7308 */ /* 0x000e220000001000 */
[----:B------:R-:W-:Y:S01]  /*0a50*/  FADD.FTZ R17, -R14, -RZ ;  /* 0x800000ff0e117221 */ /* 0x000fe20000010100 */
[C---:B------:R-:W-:Y:S01]  /*0a60*/  IMAD R0, R13.reuse, -0x800000, R12 ;  /* 0xff8000000d007824 */ /* 0x040fe200078e020c */
[----:B------:R-:W-:-:S04]  /*0a70*/  IADD3 R13, PT, PT, R13, 0x7f, -R11 ;  /* 0x0000007f0d0d7810 */ /* 0x000fc80007ffe80b */
[----:B------:R-:W-:Y:S01]  /*0a80*/  IADD3 R13, PT, PT, R13, R10, RZ ;  /* 0x0000000a0d0d7210 */ /* 0x000fe20007ffe0ff */
[----:B0-----:R-:W-:-:S04]  /*0a90*/  FFMA R16, R15, R17, 1 ;  /* 0x3f8000000f107423 */ /* 0x001fc80000000011 */
[----:B------:R-:W-:-:S04]  /*0aa0*/  FFMA R19, R15, R16, R15 ;  /* 0x000000100f137223 */ /* 0x000fc8000000000f */
[----:B------:R-:W-:-:S04]  /*0ab0*/  FFMA R12, R0, R19, RZ ;  /* 0x00000013000c7223 */ /* 0x000fc800000000ff */
[----:B------:R-:W-:-:S04]  /*0ac0*/  FFMA R15, R17, R12, R0 ;  /* 0x0000000c110f7223 */ /* 0x000fc80000000000 */
[----:B------:R-:W-:-:S04]  /*0ad0*/  FFMA R16, R19, R15, R12 ;  /* 0x0000000f13107223 */ /* 0x000fc8000000000c */
[----:B------:R-:W-:-:S04]  /*0ae0*/  FFMA R17, R17, R16, R0 ;  /* 0x0000001011117223 */ /* 0x000fc80000000000 */
[----:B------:R-:W-:-:S05]  /*0af0*/  FFMA R0, R19, R17, R16 ;  /* 0x0000001113007223 */ /* 0x000fca0000000010 */
[----:B------:R-:W-:-:S04]  /*0b00*/  SHF.R.U32.HI R11, RZ, 0x17, R0 ;  /* 0x00000017ff0b7819 */ /* 0x000fc80000011600 */
[----:B------:R-:W-:-:S05]  /*0b10*/  LOP3.LUT R11, R11, 0xff, RZ, 0xc0, !PT ;  /* 0x000000ff0b0b7812 */ /* 0x000fca00078ec0ff */
[----:B------:R-:W-:-:S04]  /*0b20*/  IMAD.IADD R14, R11, 0x1, R13 ;  /* 0x000000010b0e7824 */ /* 0x000fc800078e020d */
[----:B------:R-:W-:-:S05]  /*0b30*/  VIADD R10, R14, 0xffffffff ;  /* 0xffffffff0e0a7836 */ /* 0x000fca0000000000 */
[----:B------:R-:W-:-:S13]  /*0b40*/  ISETP.GE.U32.AND P0, PT, R10, 0xfe, PT ;  /* 0x000000fe0a00780c */ /* 0x000fda0003f06070 */
[----:B------:R-:W-:Y:S05]  /*0b50*/  @!P0 BRA `(.L_x_27) ;  /* 0x0000000000808947 */ /* 0x000fea0003800000 */
[----:B------:R-:W-:-:S13]  /*0b60*/  ISETP.GT.AND P0, PT, R14, 0xfe, PT ;  /* 0x000000fe0e00780c */ /* 0x000fda0003f04270 */
[----:B------:R-:W-:Y:S05]  /*0b70*/  @P0 BRA `(.L_x_28) ;  /* 0x00000000006c0947 */ /* 0x000fea0003800000 */
[----:B------:R-:W-:-:S13]  /*0b80*/  ISETP.GE.AND P0, PT, R14, 0x1, PT ;  /* 0x000000010e00780c */ /* 0x000fda0003f06270 */
[----:B------:R-:W-:Y:S05]  /*0b90*/  @P0 BRA `(.L_x_29) ;  /* 0x0000000000740947 */ /* 0x000fea0003800000 */
[----:B------:R-:W-:Y:S02]  /*0ba0*/  ISETP.GE.AND P0, PT, R14, -0x18, PT ;  /* 0xffffffe80e00780c */ /* 0x000fe40003f06270 */
[----:B------:R-:W-:-:S11]  /*0bb0*/  LOP3.LUT R0, R0, 0x80000000, RZ, 0xc0, !PT ;  /* 0x8000000000007812 */ /* 0x000fd600078ec0ff */
[----:B------:R-:W-:Y:S05]  /*0bc0*/  @!P0 BRA `(.L_x_29) ;  /* 0x0000000000688947 */ /* 0x000fea0003800000 */
[CCC-:B------:R-:W-:Y:S01]  /*0bd0*/  FFMA.RZ R10, R19.reuse, R17.reuse, R16.reuse ;  /* 0x00000011130a7223 */ /* 0x1c0fe2000000c010 */
[C---:B------:R-:W-:Y:S02]  /*0be0*/  VIADD R13, R14.reuse, 0x20 ;  /* 0x000000200e0d7836 */ /* 0x040fe40000000000 */
[CCC-:B------:R-:W-:Y:S01]  /*0bf0*/  FFMA.RM R11, R19.reuse, R17.reuse, R16.reuse ;  /* 0x00000011130b7223 */ /* 0x1c0fe20000004010 */
[----:B------:R-:W-:Y:S02]  /*0c00*/  ISETP.NE.AND P2, PT, R14, RZ, PT ;  /* 0x000000ff0e00720c */ /* 0x000fe40003f45270 */
[----:B------:R-:W-:Y:S01]  /*0c10*/  LOP3.LUT R12, R10, 0x7fffff, RZ, 0xc0, !PT ;  /* 0x007fffff0a0c7812 */ /* 0x000fe200078ec0ff */
[----:B------:R-:W-:Y:S01]  /*0c20*/  FFMA.RP R10, R19, R17, R16 ;  /* 0x00000011130a7223 */ /* 0x000fe20000008010 */
[----:B------:R-:W-:Y:S01]  /*0c30*/  ISETP.NE.AND P1, PT, R14, RZ, PT ;  /* 0x000000ff0e00720c */ /* 0x000fe20003f25270 */
[----:B------:R-:W-:Y:S01]  /*0c40*/  IMAD.MOV R14, RZ, RZ, -R14 ;  /* 0x000000ffff0e7224 */ /* 0x000fe200078e0a0e */
[----:B------:R-:W-:-:S02]  /*0c50*/  LOP3.LUT R12, R12, 0x800000, RZ, 0xfc, !PT ;  /* 0x008000000c0c7812 */ /* 0x000fc400078efcff */
[----:B------:R-:W-:Y:S02]  /*0c60*/  FSETP.NEU.FTZ.AND P0, PT, R10, R11, PT ;  /* 0x0000000b0a00720b */ /* 0x000fe40003f1d000 */
[----:B------:R-:W-:Y:S02]  /*0c70*/  SHF.L.U32 R13, R12, R13, RZ ;  /* 0x0000000d0c0d7219 */ /* 0x000fe400000006ff */
[----:B------:R-:W-:Y:S02]  /*0c80*/  SEL R11, R14, RZ, P2 ;  /* 0x000000ff0e0b7207 */ /* 0x000fe40001000000 */
[----:B------:R-:W-:Y:S02]  /*0c90*/  ISETP.NE.AND P1, PT, R13, RZ, P1 ;  /* 0x000000ff0d00720c */ /* 0x000fe40000f25270 */
[----:B------:R-:W-:Y:S02]  /*0ca0*/  SHF.R.U32.HI R11, RZ, R11, R12 ;  /* 0x0000000bff0b7219 */ /* 0x000fe4000001160c */
[----:B------:R-:W-:-:S02]  /*0cb0*/  PLOP3.LUT P0, PT, P0, P1, PT, 0xf8, 0x8f ;  /* 0x00000000008f781c */ /* 0x000fc40000703f70 */
[----:B------:R-:W-:Y:S02]  /*0cc0*/  SHF.R.U32.HI R13, RZ, 0x1, R11 ;  /* 0x00000001ff0d7819 */ /* 0x000fe4000001160b */
[----:B------:R-:W-:-:S04]  /*0cd0*/  SEL R10, RZ, 0x1, !P0 ;  /* 0x00000001ff0a7807 */ /* 0x000fc80004000000 */
[----:B------:R-:W-:-:S04]  /*0ce0*/  LOP3.LUT R10, R10, 0x1, R13, 0xf8, !PT ;  /* 0x000000010a0a7812 */ /* 0x000fc800078ef80d */
[----:B------:R-:W-:-:S04]  /*0cf0*/  LOP3.LUT R10, R10, R11, RZ, 0xc0, !PT ;  /* 0x0000000b0a0a7212 */ /* 0x000fc800078ec0ff */
[----:B------:R-:W-:-:S04]  /*0d00*/  IADD3 R13, PT, PT, R13, R10, RZ ;  /* 0x0000000a0d0d7210 */ /* 0x000fc80007ffe0ff */
[----:B------:R-:W-:Y:S01]  /*0d10*/  LOP3.LUT R0, R13, R0, RZ, 0xfc, !PT ;  /* 0x000000000d007212 */ /* 0x000fe200078efcff */
[----:B------:R-:W-:Y:S06]  /*0d20*/  BRA `(.L_x_29) ;  /* 0x0000000000107947 */ /* 0x000fec0003800000 */
.L_x_28:
[----:B------:R-:W-:-:S04]  /*0d30*/  LOP3.LUT R0, R0, 0x80000000, RZ, 0xc0, !PT ;  /* 0x8000000000007812 */ /* 0x000fc800078ec0ff */
[----:B------:R-:W-:Y:S01]  /*0d40*/  LOP3.LUT R0, R0, 0x7f800000, RZ, 0xfc, !PT ;  /* 0x7f80000000007812 */ /* 0x000fe200078efcff */
[----:B------:R-:W-:Y:S06]  /*0d50*/  BRA `(.L_x_29) ;  /* 0x0000000000047947 */ /* 0x000fec0003800000 */
.L_x_27:
[----:B------:R-:W-:-:S07]  /*0d60*/  IMAD R0, R13, 0x800000, R0 ;  /* 0x008000000d007824 */ /* 0x000fce00078e0200 */
.L_x_29:
[----:B------:R-:W-:Y:S05]  /*0d70*/  BSYNC.RECONVERGENT B2 ;  /* 0x0000000000027941 */ /* 0x000fea0003800200 */
.L_x_26:
[----:B------:R-:W-:Y:S05]  /*0d80*/  BRA `(.L_x_30) ;  /* 0x0000000000207947 */ /* 0x000fea0003800000 */
.L_x_25:
[----:B------:R-:W-:-:S04]  /*0d90*/  LOP3.LUT R0, R13, 0x80000000, R12, 0x48, !PT ;  /* 0x800000000d007812 */ /* 0x000fc800078e480c */
[----:B------:R-:W-:Y:S01]  /*0da0*/  LOP3.LUT R0, R0, 0x7f800000, RZ, 0xfc, !PT ;  /* 0x7f80000000007812 */ /* 0x000fe200078efcff */
[----:B------:R-:W-:Y:S06]  /*0db0*/  BRA `(.L_x_30) ;  /* 0x0000000000147947 */ /* 0x000fec0003800000 */
.L_x_24:
[----:B------:R-:W-:Y:S01]  /*0dc0*/  LOP3.LUT R0, R13, 0x80000000, R12, 0x48, !PT ;  /* 0x800000000d007812 */ /* 0x000fe200078e480c */
[----:B------:R-:W-:Y:S06]  /*0dd0*/  BRA `(.L_x_30) ;  /* 0x00000000000c7947 */ /* 0x000fec0003800000 */
.L_x_23:
[----:B------:R-:W0:Y:S01]  /*0de0*/  MUFU.RSQ R0, -QNAN ;  /* 0xffc0000000007908 */ /* 0x000e220000001400 */
[----:B------:R-:W-:Y:S05]  /*0df0*/  BRA `(.L_x_30) ;  /* 0x0000000000047947 */ /* 0x000fea0003800000 */
.L_x_22:
[----:B------:R-:W-:-:S07]  /*0e00*/  FADD.FTZ R0, R0, R3 ;  /* 0x0000000300007221 */ /* 0x000fce0000010000 */
.L_x_30:
[----:B------:R-:W-:Y:S05]  /*0e10*/  BSYNC.RECONVERGENT B1 ;  /* 0x0000000000017941 */ /* 0x000fea0003800200 */
.L_x_20:
[----:B------:R-:W-:Y:S02]  /*0e20*/  IMAD.MOV.U32 R10, RZ, RZ, R8 ;  /* 0x000000ffff0a7224 */ /* 0x000fe400078e0008 */
[----:B------:R-:W-:-:S04]  /*0e30*/  IMAD.MOV.U32 R11, RZ, RZ, 0x0 ;  /* 0x00000000ff0b7424 */ /* 0x000fc800078e00ff */
[----:B0-----:R-:W-:Y:S05]  /*0e40*/  RET.REL.NODEC R10 `(softmax_forward) ;  /* 0xfffffff00a6c7950 */ /* 0x001fea0003c3ffff */
.L_x_31:
        /* <DEDUP_REMOVED lines=11> */
.L_x_32:


//--------------------- .nv.shared.softmax_backward --------------------------
	.section	.nv.shared.softmax_backward,"aw",@nobits
	.sectionflags	@""
	.align	16
	.zero		1024


//--------------------- .nv.shared.reserved.0     --------------------------
	.section	.nv.shared.reserved.0,"aw",@nobits
	.weak		__nv_reservedSMEM_offset_0_alias
	.size		__nv_reservedSMEM_offset_0_alias, 0, 64
	.other		__nv_reservedSMEM_offset_0_alias,@"STO_CUDA_RESERVED_SHARED STV_DEFAULT"
__nv_reservedSMEM_offset_0_alias:
	.zero		0
	.zero		64


//--------------------- .nv.shared.softmax_forward --------------------------
	.section	.nv.shared.softmax_forward,"aw",@nobits
	.sectionflags	@""
	.align	16
	.zero		1024


//--------------------- .nv.constant0.softmax_backward --------------------------
	.section	.nv.constant0.softmax_backward,"a",@progbits
	.sectionflags	@""
	.align	4
.nv.constant0.softmax_backward:
	.zero		928


//--------------------- .nv.constant0.softmax_forward --------------------------
	.section	.nv.constant0.softmax_forward,"a",@progbits
	.sectionflags	@""
	.align	4
.nv.constant0.softmax_forward:
	.zero		920


//--------------------- SYMBOLS --------------------------

	.type		.nv.reservedSmem.offset0,@object
	.size		.nv.reservedSmem.offset0,0x4
	.type		.nv.reservedSmem.cap,@object
	.size		.nv.reservedSmem.cap,0x4
